//
// Generated by NVIDIA NVVM Compiler
//
// Compiler Build ID: CL-36424714
// Cuda compilation tools, release 13.0, V13.0.88
// Based on NVVM 20.0.0
//

.version 9.0
.target sm_100
.address_size 64

	// .globl	_Z5multiiiiPdS_S_
// _ZZ5multiiiiPdS_S_E3S_a has been demoted
// _ZZ5multiiiiPdS_S_E3S_b has been demoted

.visible .entry _Z5multiiiiPdS_S_(
	.param .u32 _Z5multiiiiPdS_S__param_0,
	.param .u32 _Z5multiiiiPdS_S__param_1,
	.param .u32 _Z5multiiiiPdS_S__param_2,
	.param .u64 .ptr .align 1 _Z5multiiiiPdS_S__param_3,
	.param .u64 .ptr .align 1 _Z5multiiiiPdS_S__param_4,
	.param .u64 .ptr .align 1 _Z5multiiiiPdS_S__param_5
)
{
	.reg .pred 	%p<13>;
	.reg .b32 	%r<46>;
	.reg .b64 	%rd<13>;
	.reg .b64 	%fd<60>;
	// demoted variable
	.shared .align 8 .b8 _ZZ5multiiiiPdS_S_E3S_a[2048];
	// demoted variable
	.shared .align 8 .b8 _ZZ5multiiiiPdS_S_E3S_b[2048];
	ld.param.u32 	%r24, [_Z5multiiiiPdS_S__param_0];
	ld.param.u32 	%r25, [_Z5multiiiiPdS_S__param_1];
	ld.param.u32 	%r26, [_Z5multiiiiPdS_S__param_2];
	ld.param.u64 	%rd4, [_Z5multiiiiPdS_S__param_3];
	ld.param.u64 	%rd5, [_Z5multiiiiPdS_S__param_4];
	ld.param.u64 	%rd6, [_Z5multiiiiPdS_S__param_5];
	mov.u32 	%r27, %ctaid.x;
	mov.u32 	%r28, %ctaid.y;
	mov.u32 	%r41, %tid.x;
	mov.u32 	%r43, %tid.y;
	shl.b32 	%r29, %r28, 4;
	add.s32 	%r3, %r29, %r43;
	shl.b32 	%r4, %r27, 4;
	add.s32 	%r5, %r4, %r41;
	setp.lt.s32 	%p2, %r25, -14;
	@%p2 bra 	$L__BB0_9;
	add.s32 	%r30, %r25, -1;
	shr.s32 	%r31, %r30, 31;
	shr.u32 	%r32, %r31, 28;
	add.s32 	%r33, %r30, %r32;
	shr.s32 	%r34, %r33, 4;
	neg.s32 	%r45, %r34;
	cvta.to.global.u64 	%rd7, %rd6;
	setp.lt.s32 	%p3, %r3, %r24;
	shl.b32 	%r35, %r41, 7;
	mov.u32 	%r36, _ZZ5multiiiiPdS_S_E3S_a;
	shl.b32 	%r37, %r43, 3;
	add.s32 	%r9, %r36, %r37;
	add.s32 	%r6, %r9, %r35;
	setp.lt.s32 	%p4, %r5, %r26;
	mov.u32 	%r38, _ZZ5multiiiiPdS_S_E3S_b;
	add.s32 	%r7, %r38, %r35;
	add.s32 	%r8, %r7, %r37;
	and.pred  	%p1, %p3, %p4;
	mad.lo.s32 	%r39, %r26, %r3, %r5;
	mul.wide.u32 	%rd8, %r39, 8;
	add.s64 	%rd1, %rd7, %rd8;
	mad.lo.s32 	%r40, %r43, %r26, %r41;
	add.s32 	%r44, %r40, %r4;
	shl.b32 	%r12, %r26, 4;
	mad.lo.s32 	%r42, %r25, %r3, %r41;
	cvta.to.global.u64 	%rd2, %rd4;
	cvta.to.global.u64 	%rd3, %rd5;
	mov.f64 	%fd57, 0d0000000000000000;
	not.pred 	%p11, %p1;
$L__BB0_2:
	setp.ge.s32 	%p5, %r3, %r24;
	setp.ge.s32 	%p6, %r41, %r25;
	mov.f64 	%fd58, 0d0000000000000000;
	or.pred  	%p7, %p5, %p6;
	@%p7 bra 	$L__BB0_4;
	mul.wide.s32 	%rd9, %r42, 8;
	add.s64 	%rd10, %rd2, %rd9;
	ld.global.f64 	%fd58, [%rd10];
$L__BB0_4:
	setp.ge.s32 	%p8, %r5, %r26;
	st.shared.f64 	[%r6], %fd58;
	setp.ge.s32 	%p9, %r43, %r25;
	mov.f64 	%fd59, 0d0000000000000000;
	or.pred  	%p10, %p9, %p8;
	@%p10 bra 	$L__BB0_6;
	mul.wide.s32 	%rd11, %r44, 8;
	add.s64 	%rd12, %rd3, %rd11;
	ld.global.f64 	%fd59, [%rd12];
$L__BB0_6:
	st.shared.f64 	[%r8], %fd59;
	bar.sync 	0;
	ld.shared.f64 	%fd10, [%r9];
	ld.shared.f64 	%fd11, [%r7];
	fma.rn.f64 	%fd12, %fd10, %fd11, %fd57;
	ld.shared.f64 	%fd13, [%r9+128];
	ld.shared.f64 	%fd14, [%r7+8];
	fma.rn.f64 	%fd15, %fd13, %fd14, %fd12;
	ld.shared.f64 	%fd16, [%r9+256];
	ld.shared.f64 	%fd17, [%r7+16];
	fma.rn.f64 	%fd18, %fd16, %fd17, %fd15;
	ld.shared.f64 	%fd19, [%r9+384];
	ld.shared.f64 	%fd20, [%r7+24];
	fma.rn.f64 	%fd21, %fd19, %fd20, %fd18;
	ld.shared.f64 	%fd22, [%r9+512];
	ld.shared.f64 	%fd23, [%r7+32];
	fma.rn.f64 	%fd24, %fd22, %fd23, %fd21;
	ld.shared.f64 	%fd25, [%r9+640];
	ld.shared.f64 	%fd26, [%r7+40];
	fma.rn.f64 	%fd27, %fd25, %fd26, %fd24;
	ld.shared.f64 	%fd28, [%r9+768];
	ld.shared.f64 	%fd29, [%r7+48];
	fma.rn.f64 	%fd30, %fd28, %fd29, %fd27;
	ld.shared.f64 	%fd31, [%r9+896];
	ld.shared.f64 	%fd32, [%r7+56];
	fma.rn.f64 	%fd33, %fd31, %fd32, %fd30;
	ld.shared.f64 	%fd34, [%r9+1024];
	ld.shared.f64 	%fd35, [%r7+64];
	fma.rn.f64 	%fd36, %fd34, %fd35, %fd33;
	ld.shared.f64 	%fd37, [%r9+1152];
	ld.shared.f64 	%fd38, [%r7+72];
	fma.rn.f64 	%fd39, %fd37, %fd38, %fd36;
	ld.shared.f64 	%fd40, [%r9+1280];
	ld.shared.f64 	%fd41, [%r7+80];
	fma.rn.f64 	%fd42, %fd40, %fd41, %fd39;
	ld.shared.f64 	%fd43, [%r9+1408];
	ld.shared.f64 	%fd44, [%r7+88];
	fma.rn.f64 	%fd45, %fd43, %fd44, %fd42;
	ld.shared.f64 	%fd46, [%r9+1536];
	ld.shared.f64 	%fd47, [%r7+96];
	fma.rn.f64 	%fd48, %fd46, %fd47, %fd45;
	ld.shared.f64 	%fd49, [%r9+1664];
	ld.shared.f64 	%fd50, [%r7+104];
	fma.rn.f64 	%fd51, %fd49, %fd50, %fd48;
	ld.shared.f64 	%fd52, [%r9+1792];
	ld.shared.f64 	%fd53, [%r7+112];
	fma.rn.f64 	%fd54, %fd52, %fd53, %fd51;
	ld.shared.f64 	%fd55, [%r9+1920];
	ld.shared.f64 	%fd56, [%r7+120];
	fma.rn.f64 	%fd57, %fd55, %fd56, %fd54;
	bar.sync 	0;
	@%p11 bra 	$L__BB0_8;
	st.global.f64 	[%rd1], %fd57;
$L__BB0_8:
	add.s32 	%r45, %r45, 1;
	add.s32 	%r44, %r44, %r12;
	add.s32 	%r43, %r43, 16;
	add.s32 	%r42, %r42, 16;
	add.s32 	%r41, %r41, 16;
	setp.ne.s32 	%p12, %r45, 1;
	@%p12 bra 	$L__BB0_2;
$L__BB0_9:
	ret;

}


// ===== COMPILED SASS (sm_100) =====

	.target	sm_100

	.elftype	@"ET_EXEC"


//--------------------- .note.nv.tkinfo           --------------------------
	.section	.note.nv.tkinfo,"",@"SHT_NOTE"
	.sectionflags	@"SHF_NOTE_NV_TKINFO"
	.tkinfo
        /*0018*/ 	.word	0x00000002
        /*0030*/ 	.string	""
        /*0030*/ 	.string	"ptxas"
        /*0030*/ 	.string	"Cuda compilation tools, release 13.0, V13.0.88"
        /*0030*/ 	.string	"Build cuda_13.0.r13.0/compiler.36424714_0"
        /*0030*/ 	.string	"-arch sm_100 -m 64 "



//--------------------- .note.nv.cuinfo           --------------------------
	.section	.note.nv.cuinfo,"",@"SHT_NOTE"
	.sectionflags	@"SHF_NOTE_NV_CUINFO"
        /*0018*/ 	.short	0x0002
        /*001a*/ 	.short	0x0064
        /*001c*/ 	.short	0x0082
	.zero		2


//--------------------- .nv.info                  --------------------------
	.section	.nv.info,"",@"SHT_CUDA_INFO"
	.align	4


	//----- nvinfo : EIATTR_REGCOUNT
	.align		4
        /*0000*/ 	.byte	0x04, 0x2f
        /*0002*/ 	.short	(.L_1 - .L_0)
	.align		4
.L_0:
        /*0004*/ 	.word	index@(_Z5multiiiiPdS_S_)
        /*0008*/ 	.word	0x00000020


	//----- nvinfo : EIATTR_FRAME_SIZE
	.align		4
.L_1:
        /*000c*/ 	.byte	0x04, 0x11
        /*000e*/ 	.short	(.L_3 - .L_2)
	.align		4
.L_2:
        /*0010*/ 	.word	index@(_Z5multiiiiPdS_S_)
        /*0014*/ 	.word	0x00000000


	//----- nvinfo : EIATTR_MIN_STACK_SIZE
	.align		4
.L_3:
        /*0018*/ 	.byte	0x04, 0x12
        /*001a*/ 	.short	(.L_5 - .L_4)
	.align		4
.L_4:
        /*001c*/ 	.word	index@(_Z5multiiiiPdS_S_)
        /*0020*/ 	.word	0x00000000
.L_5:


//--------------------- .nv.compat                --------------------------
	.section	.nv.compat,"",@"SHT_CUDA_COMPAT_INFO"
	.align	4
        /*0000*/ 	.byte	0x02, 0x09, 0x00, 0x00, 0x02, 0x02, 0x01, 0x00, 0x02, 0x05, 0x05, 0x00, 0x03, 0x07, 0x01, 0x01
        /*0010*/ 	.byte	0x02, 0x03, 0x00, 0x00, 0x02, 0x06, 0x01, 0x00, 0x04, 0x0b, 0x08, 0x00, 0x01, 0x00, 0x00, 0x00
        /*0020*/ 	.byte	0x00, 0x00, 0x00, 0x00


//--------------------- .nv.info._Z5multiiiiPdS_S_ --------------------------
	.section	.nv.info._Z5multiiiiPdS_S_,"",@"SHT_CUDA_INFO"
	.sectionflags	@""
	.align	4


	//----- nvinfo : EIATTR_CUDA_API_VERSION
	.align		4
        /*0000*/ 	.byte	0x04, 0x37
        /*0002*/ 	.short	(.L_7 - .L_6)
.L_6:
        /*0004*/ 	.word	0x00000082


	//----- nvinfo : EIATTR_KPARAM_INFO
	.align		4
.L_7:
        /*0008*/ 	.byte	0x04, 0x17
        /*000a*/ 	.short	(.L_9 - .L_8)
.L_8:
        /*000c*/ 	.word	0x00000000
        /*0010*/ 	.short	0x0005
        /*0012*/ 	.short	0x0020
        /*0014*/ 	.byte	0x00, 0xf5, 0x21, 0x00


	//----- nvinfo : EIATTR_KPARAM_INFO
	.align		4
.L_9:
        /*0018*/ 	.byte	0x04, 0x17
        /*001a*/ 	.short	(.L_11 - .L_10)
.L_10:
        /*001c*/ 	.word	0x00000000
        /*0020*/ 	.short	0x0004
        /*0022*/ 	.short	0x0018
        /*0024*/ 	.byte	0x00, 0xf5, 0x21, 0x00


	//----- nvinfo : EIATTR_KPARAM_INFO
	.align		4
.L_11:
        /*0028*/ 	.byte	0x04, 0x17
        /*002a*/ 	.short	(.L_13 - .L_12)
.L_12:
        /*002c*/ 	.word	0x00000000
        /*0030*/ 	.short	0x0003
        /*0032*/ 	.short	0x0010
        /*0034*/ 	.byte	0x00, 0xf5, 0x21, 0x00


	//----- nvinfo : EIATTR_KPARAM_INFO
	.align		4
.L_13:
        /*0038*/ 	.byte	0x04, 0x17
        /*003a*/ 	.short	(.L_15 - .L_14)
.L_14:
        /*003c*/ 	.word	0x00000000
        /*0040*/ 	.short	0x0002
        /*0042*/ 	.short	0x0008
        /*0044*/ 	.byte	0x00, 0xf0, 0x11, 0x00


	//----- nvinfo : EIATTR_KPARAM_INFO
	.align		4
.L_15:
        /*0048*/ 	.byte	0x04, 0x17
        /*004a*/ 	.short	(.L_17 - .L_16)
.L_16:
        /*004c*/ 	.word	0x00000000
        /*0050*/ 	.short	0x0001
        /*0052*/ 	.short	0x0004
        /*0054*/ 	.byte	0x00, 0xf0, 0x11, 0x00


	//----- nvinfo : EIATTR_KPARAM_INFO
	.align		4
.L_17:
        /*0058*/ 	.byte	0x04, 0x17
        /*005a*/ 	.short	(.L_19 - .L_18)
.L_18:
        /*005c*/ 	.word	0x00000000
        /*0060*/ 	.short	0x0000
        /*0062*/ 	.short	0x0000
        /*0064*/ 	.byte	0x00, 0xf0, 0x11, 0x00


	//----- nvinfo : EIATTR_SPARSE_MMA_MASK
	.align		4
.L_19:
        /*0068*/ 	.byte	0x03, 0x50
        /*006a*/ 	.short	0x0000


	//----- nvinfo : EIATTR_MAXREG_COUNT
	.align		4
        /*006c*/ 	.byte	0x03, 0x1b
        /*006e*/ 	.short	0x00ff


	//----- nvinfo : EIATTR_NUM_BARRIERS
	.align		4
        /*0070*/ 	.byte	0x02, 0x4c
        /*0072*/ 	.byte	0x01
	.zero		1


	//----- nvinfo : EIATTR_MERCURY_ISA_VERSION
	.align		4
        /*0074*/ 	.byte	0x03, 0x5f
        /*0076*/ 	.short	0x0101


	//----- nvinfo : EIATTR_VRC_CTA_INIT_COUNT
	.align		4
        /*0078*/ 	.byte	0x02, 0x4a
	.zero		1
	.zero		1


	//----- nvinfo : EIATTR_EXIT_INSTR_OFFSETS
	.align		4
        /*007c*/ 	.byte	0x04, 0x1c
        /*007e*/ 	.short	(.L_21 - .L_20)


	//   ....[0]....
.L_20:
        /*0080*/ 	.word	0x00000030


	//   ....[1]....
        /*0084*/ 	.word	0x00000660


	//----- nvinfo : EIATTR_CBANK_PARAM_SIZE
	.align		4
.L_21:
        /*0088*/ 	.byte	0x03, 0x19
        /*008a*/ 	.short	0x0028


	//----- nvinfo : EIATTR_PARAM_CBANK
	.align		4
        /*008c*/ 	.byte	0x04, 0x0a
        /*008e*/ 	.short	(.L_23 - .L_22)
	.align		4
.L_22:
        /*0090*/ 	.word	index@(.nv.constant0._Z5multiiiiPdS_S_)
        /*0094*/ 	.short	0x0380
        /*0096*/ 	.short	0x0028


	//----- nvinfo : EIATTR_SW_WAR
	.align		4
.L_23:
        /*0098*/ 	.byte	0x04, 0x36
        /*009a*/ 	.short	(.L_25 - .L_24)
.L_24:
        /*009c*/ 	.word	0x00000008
.L_25:


//--------------------- .nv.callgraph             --------------------------
	.section	.nv.callgraph,"",@"SHT_CUDA_CALLGRAPH"
	.align	4
	.sectionentsize	8
	.align		4
        /*0000*/ 	.word	0x00000000
	.align		4
        /*0004*/ 	.word	0xffffffff
	.align		4
        /*0008*/ 	.word	0x00000000
	.align		4
        /*000c*/ 	.word	0xfffffffe
	.align		4
        /*0010*/ 	.word	0x00000000
	.align		4
        /*0014*/ 	.word	0xfffffffd
	.align		4
        /*0018*/ 	.word	0x00000000
	.align		4
        /*001c*/ 	.word	0xfffffffc


//--------------------- .text._Z5multiiiiPdS_S_   --------------------------
	.section	.text._Z5multiiiiPdS_S_,"ax",@progbits
	.align	128
        .global         _Z5multiiiiPdS_S_
        .type           _Z5multiiiiPdS_S_,@function
        .size           _Z5multiiiiPdS_S_,(.L_x_2 - _Z5multiiiiPdS_S_)
        .other          _Z5multiiiiPdS_S_,@"STO_CUDA_ENTRY STV_DEFAULT"
_Z5multiiiiPdS_S_:
.text._Z5multiiiiPdS_S_:
[----:B------:R-:W-:Y:S08]  /*0000*/  LDC R1, c[0x0][0x37c] ;  /* 0x0000df00ff017b82 */ /* 0x000ff00000000800 */
[----:B------:R-:W0:Y:S02]  /*0010*/  LDC R6, c[0x0][0x384] ;  /* 0x0000e100ff067b82 */ /* 0x000e240000000800 */
[----:B0-----:R-:W-:-:S13]  /*0020*/  ISETP.GE.AND P0, PT, R6, -0xe, PT ;  /* 0xfffffff20600780c */ /* 0x001fda0003f06270 */
[----:B------:R-:W-:Y:S05]  /*0030*/  @!P0 EXIT ;  /* 0x000000000000894d */ /* 0x000fea0003800000 */
[----:B------:R-:W0:Y:S01]  /*0040*/  S2R R3, SR_CTAID.Y ;  /* 0x0000000000037919 */ /* 0x000e220000002600 */
[----:B------:R-:W1:Y:S01]  /*0050*/  S2UR UR6, SR_CgaCtaId ;  /* 0x00000000000679c3 */ /* 0x000e620000008800 */
[----:B------:R-:W2:Y:S01]  /*0060*/  LDCU UR7, c[0x0][0x388] ;  /* 0x00007100ff0777ac */ /* 0x000ea20008000800 */
[----:B------:R-:W-:Y:S01]  /*0070*/  VIADD R2, R6, 0xffffffff ;  /* 0xffffffff06027836 */ /* 0x000fe20000000000 */
[----:B------:R-:W0:Y:S01]  /*0080*/  S2R R18, SR_TID.Y ;  /* 0x0000000000127919 */ /* 0x000e220000002200 */
[----:B------:R-:W-:Y:S01]  /*0090*/  CS2R R10, SRZ ;  /* 0x00000000000a7805 */ /* 0x000fe2000001ff00 */
[----:B------:R-:W3:Y:S01]  /*00a0*/  LDCU UR10, c[0x0][0x380] ;  /* 0x00007000ff0a77ac */ /* 0x000ee20008000800 */
[----:B------:R-:W2:Y:S02]  /*00b0*/  S2R R17, SR_TID.X ;  /* 0x0000000000117919 */ /* 0x000ea40000002100 */
[----:B------:R-:W4:Y:S01]  /*00c0*/  LDC.64 R22, c[0x0][0x3a0] ;  /* 0x0000e800ff167b82 */ /* 0x000f220000000a00 */
[----:B------:R-:W-:Y:S01]  /*00d0*/  UMOV UR4, 0x400 ;  /* 0x0000040000047882 */ /* 0x000fe20000000000 */
[----:B------:R-:W0:Y:S01]  /*00e0*/  LDCU.64 UR8, c[0x0][0x358] ;  /* 0x00006b00ff0877ac */ /* 0x000e220008000a00 */
[----:B------:R-:W5:Y:S01]  /*00f0*/  S2R R4, SR_CTAID.X ;  /* 0x0000000000047919 */ /* 0x000f620000002500 */
[----:B------:R-:W-:-:S04]  /*0100*/  UIADD3 UR5, UPT, UPT, UR4, 0x800, URZ ;  /* 0x0000080004057890 */ /* 0x000fc8000fffe0ff */
[----:B------:R-:W3:Y:S01]  /*0110*/  LDC R0, c[0x0][0x388] ;  /* 0x0000e200ff007b82 */ /* 0x000ee20000000800 */
[----:B------:R-:W0:Y:S01]  /*0120*/  LDCU.64 UR12, c[0x0][0x380] ;  /* 0x00007000ff0c77ac */ /* 0x000e220008000a00 */
[----:B-1----:R-:W-:Y:S02]  /*0130*/  ULEA UR4, UR6, UR4, 0x18 ;  /* 0x0000000406047291 */ /* 0x002fe4000f8ec0ff */
[----:B------:R-:W-:Y:S01]  /*0140*/  ULEA UR5, UR6, UR5, 0x18 ;  /* 0x0000000506057291 */ /* 0x000fe2000f8ec0ff */
[----:B0-----:R-:W-:Y:S01]  /*0150*/  IMAD R20, R3, 0x10, R18 ;  /* 0x0000001003147824 */ /* 0x001fe200078e0212 */
[----:B------:R-:W-:Y:S01]  /*0160*/  SHF.R.S32.HI R3, RZ, 0x1f, R2 ;  /* 0x0000001fff037819 */ /* 0x000fe20000011402 */
[----:B--2---:R-:W-:-:S03]  /*0170*/  IMAD R7, R18, UR7, R17 ;  /* 0x0000000712077c24 */ /* 0x004fc6000f8e0211 */
[----:B------:R-:W-:Y:S01]  /*0180*/  LEA.HI R3, R3, R2, RZ, 0x4 ;  /* 0x0000000203037211 */ /* 0x000fe200078f20ff */
[--C-:B------:R-:W-:Y:S02]  /*0190*/  IMAD R6, R20, R6, R17.reuse ;  /* 0x0000000614067224 */ /* 0x100fe400078e0211 */
[C---:B-----5:R-:W-:Y:S01]  /*01a0*/  IMAD R19, R4.reuse, 0x10, R17 ;  /* 0x0000001004137824 */ /* 0x060fe200078e0211 */
[----:B------:R-:W-:Y:S01]  /*01b0*/  SHF.R.S32.HI R16, RZ, 0x4, R3 ;  /* 0x00000004ff107819 */ /* 0x000fe20000011403 */
[----:B------:R-:W-:Y:S01]  /*01c0*/  IMAD R7, R4, 0x10, R7 ;  /* 0x0000001004077824 */ /* 0x000fe200078e0207 */
[----:B------:R-:W-:Y:S01]  /*01d0*/  LEA R3, R17, UR5, 0x7 ;  /* 0x0000000511037c11 */ /* 0x000fe2000f8e38ff */
[----:B------:R-:W-:Y:S01]  /*01e0*/  IMAD R5, R20, UR7, R19 ;  /* 0x0000000714057c24 */ /* 0x000fe2000f8e0213 */
[----:B------:R-:W-:Y:S01]  /*01f0*/  ISETP.GE.AND P0, PT, R19, UR7, PT ;  /* 0x0000000713007c0c */ /* 0x000fe2000bf06270 */
[----:B------:R-:W-:Y:S01]  /*0200*/  IMAD.MOV R16, RZ, RZ, -R16 ;  /* 0x000000ffff107224 */ /* 0x000fe200078e0a10 */
[C---:B------:R-:W-:Y:S01]  /*0210*/  LEA R2, R18.reuse, R3, 0x3 ;  /* 0x0000000312027211 */ /* 0x040fe200078e18ff */
[----:B----4-:R-:W-:Y:S01]  /*0220*/  IMAD.WIDE.U32 R22, R5, 0x8, R22 ;  /* 0x0000000805167825 */ /* 0x010fe200078e0016 */
[----:B------:R-:W-:-:S02]  /*0230*/  LEA R5, R18, UR4, 0x3 ;  /* 0x0000000412057c11 */ /* 0x000fc4000f8e18ff */
[----:B---3--:R-:W-:-:S03]  /*0240*/  ISETP.LT.AND P0, PT, R20, UR10, !P0 ;  /* 0x0000000a14007c0c */ /* 0x008fc6000c701270 */
[----:B------:R-:W-:-:S10]  /*0250*/  IMAD R4, R17, 0x80, R5 ;  /* 0x0000008011047824 */ /* 0x000fd400078e0205 */
.L_x_0:
[----:B------:R-:W-:Y:S02]  /*0260*/  ISETP.GE.AND P2, PT, R17, UR13, PT ;  /* 0x0000000d11007c0c */ /* 0x000fe4000bf46270 */
[----:B------:R-:W-:Y:S02]  /*0270*/  CS2R R14, SRZ ;  /* 0x00000000000e7805 */ /* 0x000fe4000001ff00 */
[----:B------:R-:W-:Y:S02]  /*0280*/  ISETP.GE.AND P1, PT, R19, R0, PT ;  /* 0x000000001300720c */ /* 0x000fe40003f26270 */
[----:B------:R-:W-:Y:S02]  /*0290*/  CS2R R28, SRZ ;  /* 0x00000000001c7805 */ /* 0x000fe4000001ff00 */
[----:B------:R-:W-:Y:S02]  /*02a0*/  ISETP.GE.OR P2, PT, R20, UR12, P2 ;  /* 0x0000000c14007c0c */ /* 0x000fe40009746670 */
[----:B------:R-:W-:-:S11]  /*02b0*/  ISETP.GE.OR P1, PT, R18, UR13, P1 ;  /* 0x0000000d12007c0c */ /* 0x000fd60008f26670 */
[----:B0-----:R-:W0:Y:S08]  /*02c0*/  @!P2 LDC.64 R12, c[0x0][0x390] ;  /* 0x0000e400ff0cab82 */ /* 0x001e300000000a00 */
[----:B------:R-:W1:Y:S01]  /*02d0*/  @!P1 LDC.64 R8, c[0x0][0x398] ;  /* 0x0000e600ff089b82 */ /* 0x000e620000000a00 */
[----:B0-----:R-:W-:-:S05]  /*02e0*/  @!P2 IMAD.WIDE R24, R6, 0x8, R12 ;  /* 0x000000080618a825 */ /* 0x001fca00078e020c */
[----:B------:R-:W2:Y:S01]  /*02f0*/  @!P2 LDG.E.64 R14, desc[UR8][R24.64] ;  /* 0x00000008180ea981 */ /* 0x000ea2000c1e1b00 */
[----:B-1----:R-:W-:-:S05]  /*0300*/  @!P1 IMAD.WIDE R8, R7, 0x8, R8 ;  /* 0x0000000807089825 */ /* 0x002fca00078e0208 */
[----:B------:R-:W3:Y:S04]  /*0310*/  @!P1 LDG.E.64 R28, desc[UR8][R8.64] ;  /* 0x00000008081c9981 */ /* 0x000ee8000c1e1b00 */
[----:B--2---:R-:W-:Y:S04]  /*0320*/  STS.64 [R4], R14 ;  /* 0x0000000e04007388 */ /* 0x004fe80000000a00 */
[----:B---3--:R-:W-:Y:S01]  /*0330*/  STS.64 [R2], R28 ;  /* 0x0000001c02007388 */ /* 0x008fe20000000a00 */
[----:B------:R-:W-:Y:S06]  /*0340*/  BAR.SYNC.DEFER_BLOCKING 0x0 ;  /* 0x0000000000007b1d */ /* 0x000fec0000010000 */
[----:B------:R-:W-:Y:S04]  /*0350*/  LDS.64 R26, [R5] ;  /* 0x00000000051a7984 */ /* 0x000fe80000000a00 */
[----:B------:R-:W0:Y:S04]  /*0360*/  LDS.128 R12, [R3] ;  /* 0x00000000030c7984 */ /* 0x000e280000000c00 */
[----:B------:R-:W1:Y:S01]  /*0370*/  LDS.64 R24, [R5+0x80] ;  /* 0x0000800005187984 */ /* 0x000e620000000a00 */
[----:B0-----:R-:W-:-:S03]  /*0380*/  DFMA R26, R26, R12, R10 ;  /* 0x0000000c1a1a722b */ /* 0x001fc6000000000a */
[----:B------:R-:W-:Y:S04]  /*0390*/  LDS.64 R12, [R5+0x100] ;  /* 0x00010000050c7984 */ /* 0x000fe80000000a00 */
[----:B------:R-:W0:Y:S01]  /*03a0*/  LDS.128 R8, [R3+0x10] ;  /* 0x0000100003087984 */ /* 0x000e220000000c00 */
[----:B-1----:R-:W-:-:S03]  /*03b0*/  DFMA R14, R24, R14, R26 ;  /* 0x0000000e180e722b */ /* 0x002fc6000000001a */
[----:B------:R-:W1:Y:S04]  /*03c0*/  LDS.64 R24, [R5+0x180] ;  /* 0x0001800005187984 */ /* 0x000e680000000a00 */
[----:B------:R-:W-:Y:S01]  /*03d0*/  LDS.64 R26, [R5+0x200] ;  /* 0x00020000051a7984 */ /* 0x000fe20000000a00 */
[----:B0-----:R-:W-:-:S03]  /*03e0*/  DFMA R8, R12, R8, R14 ;  /* 0x000000080c08722b */ /* 0x001fc6000000000e */
[----:B------:R-:W0:Y:S05]  /*03f0*/  LDS.128 R12, [R3+0x20] ;  /* 0x00002000030c7984 */ /* 0x000e2a0000000c00 */
[----:B-1----:R-:W-:Y:S01]  /*0400*/  DFMA R8, R24, R10, R8 ;  /* 0x0000000a1808722b */ /* 0x002fe20000000008 */
[----:B------:R-:W1:Y:S07]  /*0410*/  LDS.64 R24, [R5+0x280] ;  /* 0x0002800005187984 */ /* 0x000e6e0000000a00 */
[----:B0-----:R-:W-:Y:S01]  /*0420*/  DFMA R26, R26, R12, R8 ;  /* 0x0000000c1a1a722b */ /* 0x001fe20000000008 */
[----:B------:R-:W-:Y:S04]  /*0430*/  LDS.64 R12, [R5+0x300] ;  /* 0x00030000050c7984 */ /* 0x000fe80000000a00 */
[----:B------:R-:W0:Y:S03]  /*0440*/  LDS.128 R8, [R3+0x30] ;  /* 0x0000300003087984 */ /* 0x000e260000000c00 */
[----:B-1----:R-:W-:Y:S01]  /*0450*/  DFMA R14, R24, R14, R26 ;  /* 0x0000000e180e722b */ /* 0x002fe2000000001a */
[----:B------:R-:W1:Y:S04]  /*0460*/  LDS.64 R24, [R5+0x380] ;  /* 0x0003800005187984 */ /* 0x000e680000000a00 */
[----:B------:R-:W-:Y:S03]  /*0470*/  LDS.64 R26, [R5+0x400] ;  /* 0x00040000051a7984 */ /* 0x000fe60000000a00 */
[----:B0-----:R-:W-:-:S02]  /*0480*/  DFMA R8, R12, R8, R14 ;  /* 0x000000080c08722b */ /* 0x001fc4000000000e */
[----:B------:R-:W0:Y:S06]  /*0490*/  LDS.128 R12, [R3+0x40] ;  /* 0x00004000030c7984 */ /* 0x000e2c0000000c00 */
        /* <DEDUP_REMOVED lines=16> */
[----:B------:R-:W1:Y:S01]  /*05a0*/  LDS.64 R14, [R5+0x780] ;  /* 0x00078000050e7984 */ /* 0x000e620000000a00 */
[----:B------:R-:W-:Y:S01]  /*05b0*/  VIADD R16, R16, 0x1 ;  /* 0x0000000110107836 */ /* 0x000fe20000000000 */
[----:B------:R-:W-:Y:S04]  /*05c0*/  BAR.SYNC.DEFER_BLOCKING 0x0 ;  /* 0x0000000000007b1d */ /* 0x000fe80000010000 */
[----:B------:R-:W-:Y:S01]  /*05d0*/  ISETP.NE.AND P1, PT, R16, 0x1, PT ;  /* 0x000000011000780c */ /* 0x000fe20003f25270 */
[----:B------:R-:W-:Y:S01]  /*05e0*/  VIADD R17, R17, 0x10 ;  /* 0x0000001011117836 */ /* 0x000fe20000000000 */
[----:B------:R-:W-:Y:S01]  /*05f0*/  IADD3 R6, PT, PT, R6, 0x10, RZ ;  /* 0x0000001006067810 */ /* 0x000fe20007ffe0ff */
[----:B------:R-:W-:-:S02]  /*0600*/  VIADD R18, R18, 0x10 ;  /* 0x0000001012127836 */ /* 0x000fc40000000000 */
[----:B------:R-:W-:Y:S01]  /*0610*/  IMAD R7, R0, 0x10, R7 ;  /* 0x0000001000077824 */ /* 0x000fe200078e0207 */
[----:B0-----:R-:W-:-:S08]  /*0620*/  DFMA R8, R12, R8, R24 ;  /* 0x000000080c08722b */ /* 0x001fd00000000018 */
[----:B-1----:R-:W-:-:S07]  /*0630*/  DFMA R10, R14, R10, R8 ;  /* 0x0000000a0e0a722b */ /* 0x002fce0000000008 */
[----:B------:R0:W-:Y:S01]  /*0640*/  @P0 STG.E.64 desc[UR8][R22.64], R10 ;  /* 0x0000000a16000986 */ /* 0x0001e2000c101b08 */
[----:B------:R-:W-:Y:S05]  /*0650*/  @P1 BRA `(.L_x_0) ;  /* 0xfffffffc00001947 */ /* 0x000fea000383ffff */
[----:B------:R-:W-:Y:S05]  /*0660*/  EXIT ;  /* 0x000000000000794d */ /* 0x000fea0003800000 */
.L_x_1:
[----:B------:R-:W-:-:S00]  /*0670*/  BRA `(.L_x_1) ;  /* 0xfffffffc00fc7947 */ /* 0x000fc0000383ffff */
[----:B------:R-:W-:-:S00]  /*0680*/  NOP ;  /* 0x0000000000007918 */ /* 0x000fc00000000000 */
[----:B------:R-:W-:-:S00]  /*0690*/  NOP ;  /* 0x0000000000007918 */ /* 0x000fc00000000000 */
[----:B------:R-:W-:-:S00]  /*06a0*/  NOP ;  /* 0x0000000000007918 */ /* 0x000fc00000000000 */
[----:B------:R-:W-:-:S00]  /*06b0*/  NOP ;  /* 0x0000000000007918 */ /* 0x000fc00000000000 */
[----:B------:R-:W-:-:S00]  /*06c0*/  NOP ;  /* 0x0000000000007918 */ /* 0x000fc00000000000 */
[----:B------:R-:W-:-:S00]  /*06d0*/  NOP ;  /* 0x0000000000007918 */ /* 0x000fc00000000000 */
[----:B------:R-:W-:-:S00]  /*06e0*/  NOP ;  /* 0x0000000000007918 */ /* 0x000fc00000000000 */
[----:B------:R-:W-:-:S00]  /*06f0*/  NOP ;  /* 0x0000000000007918 */ /* 0x000fc00000000000 */
.L_x_2:


//--------------------- .nv.shared._Z5multiiiiPdS_S_ --------------------------
	.section	.nv.shared._Z5multiiiiPdS_S_,"aw",@nobits
	.sectionflags	@""
	.align	8
.nv.shared._Z5multiiiiPdS_S_:
	.zero		5120


//--------------------- .nv.shared.reserved.0     --------------------------
	.section	.nv.shared.reserved.0,"aw",@nobits
	.weak		__nv_reservedSMEM_offset_0_alias
	.size		__nv_reservedSMEM_offset_0_alias, 0, 64
	.other		__nv_reservedSMEM_offset_0_alias,@"STO_CUDA_RESERVED_SHARED STV_DEFAULT"
__nv_reservedSMEM_offset_0_alias:
	.zero		0
	.zero		64


//--------------------- .nv.constant0._Z5multiiiiPdS_S_ --------------------------
	.section	.nv.constant0._Z5multiiiiPdS_S_,"a",@progbits
	.sectionflags	@""
	.align	4
.nv.constant0._Z5multiiiiPdS_S_:
	.zero		936


//--------------------- SYMBOLS --------------------------

	.type		.nv.reservedSmem.offset0,@object
	.size		.nv.reservedSmem.offset0,0x4
	.type		.nv.reservedSmem.cap,@object
	.size		.nv.reservedSmem.cap,0x4
